//
// Generated by NVIDIA NVVM Compiler
//
// Compiler Build ID: CL-36424714
// Cuda compilation tools, release 13.0, V13.0.88
// Based on NVVM 20.0.0
//

.version 9.0
.target sm_100
.address_size 64

	// .globl	_Z19transpose_on_deviceIiEvPT_l

.visible .entry _Z19transpose_on_deviceIiEvPT_l(
	.param .u64 .ptr .align 1 _Z19transpose_on_deviceIiEvPT_l_param_0,
	.param .u64 _Z19transpose_on_deviceIiEvPT_l_param_1
)
{
	.reg .pred 	%p<2>;
	.reg .b32 	%r<11>;
	.reg .b64 	%rd<12>;

	ld.param.u64 	%rd1, [_Z19transpose_on_deviceIiEvPT_l_param_0];
	ld.param.u64 	%rd2, [_Z19transpose_on_deviceIiEvPT_l_param_1];
	mov.u32 	%r3, %ntid.x;
	mov.u32 	%r4, %ctaid.x;
	mov.u32 	%r5, %tid.x;
	mad.lo.s32 	%r1, %r3, %r4, %r5;
	mov.u32 	%r6, %ntid.y;
	mov.u32 	%r7, %ctaid.y;
	mov.u32 	%r8, %tid.y;
	mad.lo.s32 	%r2, %r6, %r7, %r8;
	setp.le.s32 	%p1, %r1, %r2;
	@%p1 bra 	$L__BB0_2;
	cvta.to.global.u64 	%rd3, %rd1;
	cvt.u64.u32 	%rd4, %r2;
	cvt.u64.u32 	%rd5, %r1;
	mad.lo.s64 	%rd6, %rd2, %rd4, %rd5;
	shl.b64 	%rd7, %rd6, 2;
	add.s64 	%rd8, %rd3, %rd7;
	ld.global.u32 	%r9, [%rd8];
	mad.lo.s64 	%rd9, %rd2, %rd5, %rd4;
	shl.b64 	%rd10, %rd9, 2;
	add.s64 	%rd11, %rd3, %rd10;
	ld.global.u32 	%r10, [%rd11];
	st.global.u32 	[%rd8], %r10;
	st.global.u32 	[%rd11], %r9;
$L__BB0_2:
	ret;

}


// ===== COMPILED SASS (sm_100) =====

	.target	sm_100

	.elftype	@"ET_EXEC"


//--------------------- .note.nv.tkinfo           --------------------------
	.section	.note.nv.tkinfo,"",@"SHT_NOTE"
	.sectionflags	@"SHF_NOTE_NV_TKINFO"
	.tkinfo
        /*0018*/ 	.word	0x00000002
        /*0030*/ 	.string	""
        /*0030*/ 	.string	"ptxas"
        /*0030*/ 	.string	"Cuda compilation tools, release 13.0, V13.0.88"
        /*0030*/ 	.string	"Build cuda_13.0.r13.0/compiler.36424714_0"
        /*0030*/ 	.string	"-arch sm_100 -m 64 "



//--------------------- .note.nv.cuinfo           --------------------------
	.section	.note.nv.cuinfo,"",@"SHT_NOTE"
	.sectionflags	@"SHF_NOTE_NV_CUINFO"
        /*0018*/ 	.short	0x0002
        /*001a*/ 	.short	0x0064
        /*001c*/ 	.short	0x0082
	.zero		2


//--------------------- .nv.info                  --------------------------
	.section	.nv.info,"",@"SHT_CUDA_INFO"
	.align	4


	//----- nvinfo : EIATTR_REGCOUNT
	.align		4
        /*0000*/ 	.byte	0x04, 0x2f
        /*0002*/ 	.short	(.L_1 - .L_0)
	.align		4
.L_0:
        /*0004*/ 	.word	index@(_Z19transpose_on_deviceIiEvPT_l)
        /*0008*/ 	.word	0x0000000c


	//----- nvinfo : EIATTR_FRAME_SIZE
	.align		4
.L_1:
        /*000c*/ 	.byte	0x04, 0x11
        /*000e*/ 	.short	(.L_3 - .L_2)
	.align		4
.L_2:
        /*0010*/ 	.word	index@(_Z19transpose_on_deviceIiEvPT_l)
        /*0014*/ 	.word	0x00000000


	//----- nvinfo : EIATTR_MIN_STACK_SIZE
	.align		4
.L_3:
        /*0018*/ 	.byte	0x04, 0x12
        /*001a*/ 	.short	(.L_5 - .L_4)
	.align		4
.L_4:
        /*001c*/ 	.word	index@(_Z19transpose_on_deviceIiEvPT_l)
        /*0020*/ 	.word	0x00000000
.L_5:


//--------------------- .nv.compat                --------------------------
	.section	.nv.compat,"",@"SHT_CUDA_COMPAT_INFO"
	.align	4
        /*0000*/ 	.byte	0x02, 0x09, 0x00, 0x00, 0x02, 0x02, 0x01, 0x00, 0x02, 0x05, 0x05, 0x00, 0x03, 0x07, 0x01, 0x01
        /*0010*/ 	.byte	0x02, 0x03, 0x00, 0x00, 0x02, 0x06, 0x01, 0x00, 0x04, 0x0b, 0x08, 0x00, 0x09, 0x00, 0x00, 0x00
        /*0020*/ 	.byte	0x00, 0x00, 0x00, 0x00


//--------------------- .nv.info._Z19transpose_on_deviceIiEvPT_l --------------------------
	.section	.nv.info._Z19transpose_on_deviceIiEvPT_l,"",@"SHT_CUDA_INFO"
	.sectionflags	@""
	.align	4


	//----- nvinfo : EIATTR_CUDA_API_VERSION
	.align		4
        /*0000*/ 	.byte	0x04, 0x37
        /*0002*/ 	.short	(.L_7 - .L_6)
.L_6:
        /*0004*/ 	.word	0x00000082


	//----- nvinfo : EIATTR_KPARAM_INFO
	.align		4
.L_7:
        /*0008*/ 	.byte	0x04, 0x17
        /*000a*/ 	.short	(.L_9 - .L_8)
.L_8:
        /*000c*/ 	.word	0x00000000
        /*0010*/ 	.short	0x0001
        /*0012*/ 	.short	0x0008
        /*0014*/ 	.byte	0x00, 0xf0, 0x21, 0x00


	//----- nvinfo : EIATTR_KPARAM_INFO
	.align		4
.L_9:
        /*0018*/ 	.byte	0x04, 0x17
        /*001a*/ 	.short	(.L_11 - .L_10)
.L_10:
        /*001c*/ 	.word	0x00000000
        /*0020*/ 	.short	0x0000
        /*0022*/ 	.short	0x0000
        /*0024*/ 	.byte	0x00, 0xf5, 0x21, 0x00


	//----- nvinfo : EIATTR_SPARSE_MMA_MASK
	.align		4
.L_11:
        /*0028*/ 	.byte	0x03, 0x50
        /*002a*/ 	.short	0x0000


	//----- nvinfo : EIATTR_MAXREG_COUNT
	.align		4
        /*002c*/ 	.byte	0x03, 0x1b
        /*002e*/ 	.short	0x00ff


	//----- nvinfo : EIATTR_MERCURY_ISA_VERSION
	.align		4
        /*0030*/ 	.byte	0x03, 0x5f
        /*0032*/ 	.short	0x0101


	//----- nvinfo : EIATTR_VRC_CTA_INIT_COUNT
	.align		4
        /*0034*/ 	.byte	0x02, 0x4a
	.zero		1
	.zero		1


	//----- nvinfo : EIATTR_EXIT_INSTR_OFFSETS
	.align		4
        /*0038*/ 	.byte	0x04, 0x1c
        /*003a*/ 	.short	(.L_13 - .L_12)


	//   ....[0]....
.L_12:
        /*003c*/ 	.word	0x000000a0


	//   ....[1]....
        /*0040*/ 	.word	0x000001b0


	//----- nvinfo : EIATTR_CBANK_PARAM_SIZE
	.align		4
.L_13:
        /*0044*/ 	.byte	0x03, 0x19
        /*0046*/ 	.short	0x0010


	//----- nvinfo : EIATTR_PARAM_CBANK
	.align		4
        /*0048*/ 	.byte	0x04, 0x0a
        /*004a*/ 	.short	(.L_15 - .L_14)
	.align		4
.L_14:
        /*004c*/ 	.word	index@(.nv.constant0._Z19transpose_on_deviceIiEvPT_l)
        /*0050*/ 	.short	0x0380
        /*0052*/ 	.short	0x0010


	//----- nvinfo : EIATTR_SW_WAR
	.align		4
.L_15:
        /*0054*/ 	.byte	0x04, 0x36
        /*0056*/ 	.short	(.L_17 - .L_16)
.L_16:
        /*0058*/ 	.word	0x00000008
.L_17:


//--------------------- .nv.callgraph             --------------------------
	.section	.nv.callgraph,"",@"SHT_CUDA_CALLGRAPH"
	.align	4
	.sectionentsize	8
	.align		4
        /*0000*/ 	.word	0x00000000
	.align		4
        /*0004*/ 	.word	0xffffffff
	.align		4
        /*0008*/ 	.word	0x00000000
	.align		4
        /*000c*/ 	.word	0xfffffffe
	.align		4
        /*0010*/ 	.word	0x00000000
	.align		4
        /*0014*/ 	.word	0xfffffffd
	.align		4
        /*0018*/ 	.word	0x00000000
	.align		4
        /*001c*/ 	.word	0xfffffffc


//--------------------- .text._Z19transpose_on_deviceIiEvPT_l --------------------------
	.section	.text._Z19transpose_on_deviceIiEvPT_l,"ax",@progbits
	.align	128
        .global         _Z19transpose_on_deviceIiEvPT_l
        .type           _Z19transpose_on_deviceIiEvPT_l,@function
        .size           _Z19transpose_on_deviceIiEvPT_l,(.L_x_1 - _Z19transpose_on_deviceIiEvPT_l)
        .other          _Z19transpose_on_deviceIiEvPT_l,@"STO_CUDA_ENTRY STV_DEFAULT"
_Z19transpose_on_deviceIiEvPT_l:
.text._Z19transpose_on_deviceIiEvPT_l:
[----:B------:R-:W-:Y:S01]  /*0000*/  LDC R1, c[0x0][0x37c] ;  /* 0x0000df00ff017b82 */ /* 0x000fe20000000800 */
[----:B------:R-:W0:Y:S01]  /*0010*/  S2R R2, SR_CTAID.X ;  /* 0x0000000000027919 */ /* 0x000e220000002500 */
[----:B------:R-:W0:Y:S01]  /*0020*/  LDCU UR4, c[0x0][0x360] ;  /* 0x00006c00ff0477ac */ /* 0x000e220008000800 */
[----:B------:R-:W0:Y:S01]  /*0030*/  S2R R3, SR_TID.X ;  /* 0x0000000000037919 */ /* 0x000e220000002100 */
[----:B------:R-:W1:Y:S01]  /*0040*/  LDCU UR5, c[0x0][0x364] ;  /* 0x00006c80ff0577ac */ /* 0x000e620008000800 */
[----:B------:R-:W1:Y:S01]  /*0050*/  S2R R4, SR_CTAID.Y ;  /* 0x0000000000047919 */ /* 0x000e620000002600 */
[----:B------:R-:W1:Y:S01]  /*0060*/  S2R R5, SR_TID.Y ;  /* 0x0000000000057919 */ /* 0x000e620000002200 */
[----:B0-----:R-:W-:Y:S02]  /*0070*/  IMAD R2, R2, UR4, R3 ;  /* 0x0000000402027c24 */ /* 0x001fe4000f8e0203 */
[----:B-1----:R-:W-:-:S05]  /*0080*/  IMAD R4, R4, UR5, R5 ;  /* 0x0000000504047c24 */ /* 0x002fca000f8e0205 */
[----:B------:R-:W-:-:S13]  /*0090*/  ISETP.GT.AND P0, PT, R2, R4, PT ;  /* 0x000000040200720c */ /* 0x000fda0003f04270 */
[----:B------:R-:W-:Y:S05]  /*00a0*/  @!P0 EXIT ;  /* 0x000000000000894d */ /* 0x000fea0003800000 */
[----:B------:R-:W0:Y:S01]  /*00b0*/  LDCU.128 UR8, c[0x0][0x380] ;  /* 0x00007000ff0877ac */ /* 0x000e220008000c00 */
[----:B------:R-:W-:Y:S01]  /*00c0*/  HFMA2 R3, -RZ, RZ, 0, 0 ;  /* 0x00000000ff037431 */ /* 0x000fe200000001ff */
[----:B------:R-:W-:Y:S01]  /*00d0*/  MOV R5, RZ ;  /* 0x000000ff00057202 */ /* 0x000fe20000000f00 */
[----:B------:R-:W1:Y:S01]  /*00e0*/  LDCU.64 UR4, c[0x0][0x358] ;  /* 0x00006b00ff0477ac */ /* 0x000e620008000a00 */
[----:B0-----:R-:W-:-:S04]  /*00f0*/  IMAD.WIDE.U32 R6, R4, UR10, R2 ;  /* 0x0000000a04067c25 */ /* 0x001fc8000f8e0002 */
[----:B------:R-:W-:-:S04]  /*0100*/  IMAD.WIDE.U32 R8, R2, UR10, R4 ;  /* 0x0000000a02087c25 */ /* 0x000fc8000f8e0004 */
[----:B------:R-:W-:Y:S01]  /*0110*/  IMAD R3, R4, UR11, R7 ;  /* 0x0000000b04037c24 */ /* 0x000fe2000f8e0207 */
[----:B------:R-:W-:Y:S01]  /*0120*/  LEA R4, P1, R8, UR8, 0x2 ;  /* 0x0000000808047c11 */ /* 0x000fe2000f8210ff */
[----:B------:R-:W-:Y:S01]  /*0130*/  IMAD R5, R2, UR11, R9 ;  /* 0x0000000b02057c24 */ /* 0x000fe2000f8e0209 */
[----:B------:R-:W-:-:S04]  /*0140*/  LEA R2, P0, R6, UR8, 0x2 ;  /* 0x0000000806027c11 */ /* 0x000fc8000f8010ff */
[----:B------:R-:W-:Y:S02]  /*0150*/  LEA.HI.X R5, R8, UR9, R5, 0x2, P1 ;  /* 0x0000000908057c11 */ /* 0x000fe400088f1405 */
[----:B------:R-:W-:-:S03]  /*0160*/  LEA.HI.X R3, R6, UR9, R3, 0x2, P0 ;  /* 0x0000000906037c11 */ /* 0x000fc600080f1403 */
[----:B-1----:R-:W2:Y:S04]  /*0170*/  LDG.E R9, desc[UR4][R4.64] ;  /* 0x0000000404097981 */ /* 0x002ea8000c1e1900 */
[----:B------:R-:W3:Y:S04]  /*0180*/  LDG.E R7, desc[UR4][R2.64] ;  /* 0x0000000402077981 */ /* 0x000ee8000c1e1900 */
[----:B--2---:R-:W-:Y:S04]  /*0190*/  STG.E desc[UR4][R2.64], R9 ;  /* 0x0000000902007986 */ /* 0x004fe8000c101904 */
[----:B---3--:R-:W-:Y:S01]  /*01a0*/  STG.E desc[UR4][R4.64], R7 ;  /* 0x0000000704007986 */ /* 0x008fe2000c101904 */
[----:B------:R-:W-:Y:S05]  /*01b0*/  EXIT ;  /* 0x000000000000794d */ /* 0x000fea0003800000 */
.L_x_0:
[----:B------:R-:W-:-:S00]  /*01c0*/  BRA `(.L_x_0) ;  /* 0xfffffffc00fc7947 */ /* 0x000fc0000383ffff */
[----:B------:R-:W-:-:S00]  /*01d0*/  NOP ;  /* 0x0000000000007918 */ /* 0x000fc00000000000 */
        /* <DEDUP_REMOVED lines=10> */
.L_x_1:


//--------------------- .nv.shared.reserved.0     --------------------------
	.section	.nv.shared.reserved.0,"aw",@nobits
	.weak		__nv_reservedSMEM_offset_0_alias
	.size		__nv_reservedSMEM_offset_0_alias, 0, 64
	.other		__nv_reservedSMEM_offset_0_alias,@"STO_CUDA_RESERVED_SHARED STV_DEFAULT"
__nv_reservedSMEM_offset_0_alias:
	.zero		0
	.zero		64


//--------------------- .nv.constant0._Z19transpose_on_deviceIiEvPT_l --------------------------
	.section	.nv.constant0._Z19transpose_on_deviceIiEvPT_l,"a",@progbits
	.sectionflags	@""
	.align	4
.nv.constant0._Z19transpose_on_deviceIiEvPT_l:
	.zero		912


//--------------------- SYMBOLS --------------------------

	.type		.nv.reservedSmem.offset0,@object
	.size		.nv.reservedSmem.offset0,0x4
